	.headerflags	@"EF_CUDA_TEXMODE_UNIFIED EF_CUDA_64BIT_ADDRESS EF_CUDA_ACCELERATORS EF_CUDA_SM90 EF_CUDA_VIRTUAL_SM(EF_CUDA_SM90)"
	.elftype	@"ET_EXEC"


//--------------------- .nv.info                  --------------------------
	.section	.nv.info,"",@"SHT_CUDA_INFO"
	.align	4


	//----- nvinfo : EIATTR_REGCOUNT
	.align		4
        /*0000*/ 	.byte	0x04, 0x2f
        /*0002*/ 	.short	(.L_1 - .L_0)
	.align		4
.L_0:
        /*0004*/ 	.word	index@(triton_poi_fused_convolution_2)
        /*0008*/ 	.word	0x00000012


	//----- nvinfo : EIATTR_MIN_STACK_SIZE
	.align		4
.L_1:
        /*000c*/ 	.byte	0x04, 0x12
        /*000e*/ 	.short	(.L_3 - .L_2)
	.align		4
.L_2:
        /*0010*/ 	.word	index@(triton_poi_fused_convolution_2)
        /*0014*/ 	.word	0x00000000


	//----- nvinfo : EIATTR_FRAME_SIZE
	.align		4
.L_3:
        /*0018*/ 	.byte	0x04, 0x11
        /*001a*/ 	.short	(.L_5 - .L_4)
	.align		4
.L_4:
        /*001c*/ 	.word	index@(triton_poi_fused_convolution_2)
        /*0020*/ 	.word	0x00000000


	//----- nvinfo : EIATTR_MIN_STACK_SIZE
	.align		4
.L_5:
        /*0024*/ 	.byte	0x04, 0x12
        /*0026*/ 	.short	(.L_7 - .L_6)
	.align		4
.L_6:
        /*0028*/ 	.word	index@(triton_poi_fused_convolution_2)
        /*002c*/ 	.word	0x00000000
.L_7:


//--------------------- .nv.info.triton_poi_fused_convolution_2 --------------------------
	.section	.nv.info.triton_poi_fused_convolution_2,"",@"SHT_CUDA_INFO"
	.sectionflags	@""
	.align	4


	//----- nvinfo : EIATTR_CUDA_API_VERSION
	.align		4
        /*0000*/ 	.byte	0x04, 0x37
        /*0002*/ 	.short	(.L_9 - .L_8)
.L_8:
        /*0004*/ 	.word	0x0000007c


	//----- nvinfo : EIATTR_KPARAM_INFO
	.align		4
.L_9:
        /*0008*/ 	.byte	0x04, 0x17
        /*000a*/ 	.short	(.L_11 - .L_10)
.L_10:
        /*000c*/ 	.word	0x00000000
        /*0010*/ 	.short	0x0002
        /*0012*/ 	.short	0x0010
        /*0014*/ 	.byte	0x00, 0xf0, 0x11, 0x00


	//----- nvinfo : EIATTR_KPARAM_INFO
	.align		4
.L_11:
        /*0018*/ 	.byte	0x04, 0x17
        /*001a*/ 	.short	(.L_13 - .L_12)
.L_12:
        /*001c*/ 	.word	0x00000000
        /*0020*/ 	.short	0x0001
        /*0022*/ 	.short	0x0008
        /*0024*/ 	.byte	0x00, 0xf4, 0x21, 0x00


	//----- nvinfo : EIATTR_KPARAM_INFO
	.align		4
.L_13:
        /*0028*/ 	.byte	0x04, 0x17
        /*002a*/ 	.short	(.L_15 - .L_14)
.L_14:
        /*002c*/ 	.word	0x00000000
        /*0030*/ 	.short	0x0000
        /*0032*/ 	.short	0x0000
        /*0034*/ 	.byte	0x00, 0xf4, 0x21, 0x00


	//----- nvinfo : EIATTR_SPARSE_MMA_MASK
	.align		4
.L_15:
        /*0038*/ 	.byte	0x03, 0x50
        /*003a*/ 	.short	0x0000


	//----- nvinfo : EIATTR_MAXREG_COUNT
	.align		4
        /*003c*/ 	.byte	0x03, 0x1b
        /*003e*/ 	.short	0x00ff


	//----- nvinfo : EIATTR_EXIT_INSTR_OFFSETS
	.align		4
        /*0040*/ 	.byte	0x04, 0x1c
        /*0042*/ 	.short	(.L_17 - .L_16)


	//   ....[0]....
.L_16:
        /*0044*/ 	.word	0x00000280


	//----- nvinfo : EIATTR_REQNTID
	.align		4
.L_17:
        /*0048*/ 	.byte	0x04, 0x10
        /*004a*/ 	.short	(.L_19 - .L_18)
.L_18:
        /*004c*/ 	.word	0x00000080
        /*0050*/ 	.word	0x00000001
        /*0054*/ 	.word	0x00000001


	//----- nvinfo : EIATTR_CBANK_PARAM_SIZE
	.align		4
.L_19:
        /*0058*/ 	.byte	0x03, 0x19
        /*005a*/ 	.short	0x0014


	//----- nvinfo : EIATTR_PARAM_CBANK
	.align		4
        /*005c*/ 	.byte	0x04, 0x0a
        /*005e*/ 	.short	(.L_21 - .L_20)
	.align		4
.L_20:
        /*0060*/ 	.word	index@(.nv.constant0.triton_poi_fused_convolution_2)
        /*0064*/ 	.short	0x0210
        /*0066*/ 	.short	0x0014


	//----- nvinfo : EIATTR_SW_WAR
	.align		4
.L_21:
        /*0068*/ 	.byte	0x04, 0x36
        /*006a*/ 	.short	(.L_23 - .L_22)
.L_22:
        /*006c*/ 	.word	0x00000008
.L_23:


//--------------------- .nv.callgraph             --------------------------
	.section	.nv.callgraph,"",@"SHT_CUDA_CALLGRAPH"
	.align	4
	.sectionentsize	8
	.align		4
        /*0000*/ 	.word	0x00000000
	.align		4
        /*0004*/ 	.word	0xffffffff
	.align		4
        /*0008*/ 	.word	0x00000000
	.align		4
        /*000c*/ 	.word	0xfffffffe
	.align		4
        /*0010*/ 	.word	0x00000000
	.align		4
        /*0014*/ 	.word	0xfffffffd
	.align		4
        /*0018*/ 	.word	0x00000000
	.align		4
        /*001c*/ 	.word	0xfffffffc


//--------------------- .text.triton_poi_fused_convolution_2 --------------------------
	.section	.text.triton_poi_fused_convolution_2,"ax",@progbits
	.align	128
        .global         triton_poi_fused_convolution_2
        .type           triton_poi_fused_convolution_2,@function
        .size           triton_poi_fused_convolution_2,(.L_x_1 - triton_poi_fused_convolution_2)
        .other          triton_poi_fused_convolution_2,@"STO_CUDA_ENTRY STV_DEFAULT"
triton_poi_fused_convolution_2:
.text.triton_poi_fused_convolution_2:
[----:B------:R-:W-:Y:S01]  /*0000*/  LDC R1, c[0x0][0x28] ;  /* 0x00000a00ff017b82 */ /* 0x000fe20000000800 */
[----:B------:R-:W1:Y:S07]  /*0010*/  S2R R0, SR_TID.X ;  /* 0x0000000000007919 */ /* 0x000e6e0000002100 */
[----:B------:R-:W2:Y:S01]  /*0020*/  LDC.64 R4, c[0x0][0x210] ;  /* 0x00008400ff047b82 */ /* 0x000ea20000000a00 */
[----:B------:R-:W-:Y:S01]  /*0030*/  ULDC.64 UR4, c[0x0][0x208] ;  /* 0x0000820000047ab9 */ /* 0x000fe20000000a00 */
[----:B------:R-:W3:Y:S01]  /*0040*/  S2R R9, SR_CTAID.X ;  /* 0x0000000000097919 */ /* 0x000ee20000002500 */
[----:B-1----:R-:W-:-:S02]  /*0050*/  SHF.L.U32 R0, R0, 0x2, RZ ;  /* 0x0000000200007819 */ /* 0x002fc400000006ff */
[----:B---3--:R-:W-:Y:S02]  /*0060*/  SHF.R.S32.HI R2, RZ, 0x15, R9 ;  /* 0x00000015ff027819 */ /* 0x008fe40000011409 */
[----:B------:R-:W-:Y:S02]  /*0070*/  LOP3.LUT R0, R0, 0x1fc, RZ, 0xc0, !PT ;  /* 0x000001fc00007812 */ /* 0x000fe400078ec0ff */
[----:B------:R-:W-:Y:S02]  /*0080*/  SGXT R2, R2, 0x1 ;  /* 0x000000010202781a */ /* 0x000fe40000000200 */
[----:B------:R-:W-:-:S04]  /*0090*/  LEA R9, R9, R0, 0xa ;  /* 0x0000000009097211 */ /* 0x000fc800078e50ff */
[----:B------:R-:W-:Y:S02]  /*00a0*/  LEA.HI R0, R2, R9, RZ, 0xc ;  /* 0x0000000902007211 */ /* 0x000fe400078f60ff */
[----:B------:R-:W1:Y:S02]  /*00b0*/  LDC.64 R2, c[0x0][0x218] ;  /* 0x00008600ff027b82 */ /* 0x000e640000000a00 */
[----:B------:R-:W-:Y:S02]  /*00c0*/  IADD3 R6, R0, 0x200, RZ ;  /* 0x0000020000067810 */ /* 0x000fe40007ffe0ff */
[----:B------:R-:W-:Y:S02]  /*00d0*/  SHF.R.S32.HI R0, RZ, 0xc, R0 ;  /* 0x0000000cff007819 */ /* 0x000fe40000011400 */
[----:B------:R-:W-:-:S03]  /*00e0*/  SHF.R.S32.HI R6, RZ, 0xc, R6 ;  /* 0x0000000cff067819 */ /* 0x000fc60000011406 */
[----:B------:R-:W-:-:S04]  /*00f0*/  IMAD.HI R7, R0, 0x4ec4ec4f, RZ ;  /* 0x4ec4ec4f00077827 */ /* 0x000fc800078e02ff */
[----:B------:R-:W-:Y:S01]  /*0100*/  IMAD.HI R10, R6, 0x4ec4ec4f, RZ ;  /* 0x4ec4ec4f060a7827 */ /* 0x000fe200078e02ff */
[----:B------:R-:W-:-:S04]  /*0110*/  SHF.R.U32.HI R8, RZ, 0x1f, R7 ;  /* 0x0000001fff087819 */ /* 0x000fc80000011607 */
[----:B------:R-:W-:Y:S02]  /*0120*/  SHF.R.U32.HI R11, RZ, 0x1f, R10 ;  /* 0x0000001fff0b7819 */ /* 0x000fe4000001160a */
[----:B------:R-:W-:Y:S01]  /*0130*/  LEA.HI.SX32 R7, R7, R8, 0x1c ;  /* 0x0000000807077211 */ /* 0x000fe200078fe2ff */
[----:B--2---:R-:W-:Y:S01]  /*0140*/  IMAD.WIDE R8, R9, 0x4, R4 ;  /* 0x0000000409087825 */ /* 0x004fe200078e0204 */
[----:B------:R-:W-:-:S03]  /*0150*/  LEA.HI.SX32 R11, R10, R11, 0x1c ;  /* 0x0000000b0a0b7211 */ /* 0x000fc600078fe2ff */
[----:B------:R-:W-:Y:S02]  /*0160*/  IMAD R7, R7, -0x34, R0 ;  /* 0xffffffcc07077824 */ /* 0x000fe400078e0200 */
[----:B------:R-:W-:Y:S02]  /*0170*/  IMAD R13, R11, -0x34, R6 ;  /* 0xffffffcc0b0d7824 */ /* 0x000fe400078e0206 */
[--C-:B-1----:R-:W-:Y:S02]  /*0180*/  IMAD.WIDE R10, R7, 0x4, R2.reuse ;  /* 0x00000004070a7825 */ /* 0x102fe400078e0202 */
[----:B------:R-:W2:Y:S02]  /*0190*/  LDG.E.128 R4, desc[UR4][R8.64] ;  /* 0x0000000408047981 */ /* 0x000ea4000c1e1d00 */
[----:B------:R-:W-:Y:S02]  /*01a0*/  IMAD.WIDE R2, R13, 0x4, R2 ;  /* 0x000000040d027825 */ /* 0x000fe400078e0202 */
[----:B------:R-:W2:Y:S04]  /*01b0*/  LDG.E.EL R10, desc[UR4][R10.64] ;  /* 0x000000040a0a7981 */ /* 0x000ea8000c2e1900 */
[----:B------:R-:W3:Y:S04]  /*01c0*/  LDG.E.EL R2, desc[UR4][R2.64] ;  /* 0x0000000402027981 */ /* 0x000ee8000c2e1900 */
[----:B------:R-:W3:Y:S01]  /*01d0*/  LDG.E.128 R12, desc[UR4][R8.64+0x800] ;  /* 0x00080004080c7981 */ /* 0x000ee2000c1e1d00 */
[--C-:B--2---:R-:W-:Y:S01]  /*01e0*/  FADD R4, R4, R10.reuse ;  /* 0x0000000a04047221 */ /* 0x104fe20000000000 */
[--C-:B------:R-:W-:Y:S01]  /*01f0*/  FADD R5, R5, R10.reuse ;  /* 0x0000000a05057221 */ /* 0x100fe20000000000 */
[--C-:B------:R-:W-:Y:S01]  /*0200*/  FADD R6, R6, R10.reuse ;  /* 0x0000000a06067221 */ /* 0x100fe20000000000 */
[----:B------:R-:W-:Y:S01]  /*0210*/  FADD R7, R7, R10 ;  /* 0x0000000a07077221 */ /* 0x000fe20000000000 */
[--C-:B---3--:R-:W-:Y:S01]  /*0220*/  FADD R12, R12, R2.reuse ;  /* 0x000000020c0c7221 */ /* 0x108fe20000000000 */
[--C-:B------:R-:W-:Y:S01]  /*0230*/  FADD R13, R13, R2.reuse ;  /* 0x000000020d0d7221 */ /* 0x100fe20000000000 */
[--C-:B------:R-:W-:Y:S01]  /*0240*/  FADD R14, R14, R2.reuse ;  /* 0x000000020e0e7221 */ /* 0x100fe20000000000 */
[----:B------:R-:W-:Y:S01]  /*0250*/  FADD R15, R15, R2 ;  /* 0x000000020f0f7221 */ /* 0x000fe20000000000 */
[----:B------:R-:W-:Y:S04]  /*0260*/  STG.E.128 desc[UR4][R8.64], R4 ;  /* 0x0000000408007986 */ /* 0x000fe8000c101d04 */
[----:B------:R-:W-:Y:S01]  /*0270*/  STG.E.128 desc[UR4][R8.64+0x800], R12 ;  /* 0x0008000c08007986 */ /* 0x000fe2000c101d04 */
[----:B------:R-:W-:Y:S05]  /*0280*/  EXIT ;  /* 0x000000000000794d */ /* 0x000fea0003800000 */
.L_x_0:
[----:B------:R-:W-:-:S00]  /*0290*/  BRA `(.L_x_0) ;  /* 0xfffffffc00fc7947 */ /* 0x000fc0000383ffff */
[----:B------:R-:W-:-:S00]  /*02a0*/  NOP ;  /* 0x0000000000007918 */ /* 0x000fc00000000000 */
        /* <DEDUP_REMOVED lines=13> */
.L_x_1:


//--------------------- .nv.constant0.triton_poi_fused_convolution_2 --------------------------
	.section	.nv.constant0.triton_poi_fused_convolution_2,"a",@progbits
	.sectionflags	@""
	.align	4
.nv.constant0.triton_poi_fused_convolution_2:
	.zero		548
